//
// Generated by NVIDIA NVVM Compiler
//
// Compiler Build ID: CL-36424714
// Cuda compilation tools, release 13.0, V13.0.88
// Based on NVVM 20.0.0
//

.version 9.0
.target sm_100
.address_size 64

	// .globl	_Z13shortest_pathPiS_iS_

.visible .entry _Z13shortest_pathPiS_iS_(
	.param .u64 .ptr .align 1 _Z13shortest_pathPiS_iS__param_0,
	.param .u64 .ptr .align 1 _Z13shortest_pathPiS_iS__param_1,
	.param .u32 _Z13shortest_pathPiS_iS__param_2,
	.param .u64 .ptr .align 1 _Z13shortest_pathPiS_iS__param_3
)
{
	.reg .pred 	%p<21>;
	.reg .b32 	%r<77>;
	.reg .b64 	%rd<25>;

	ld.param.u64 	%rd6, [_Z13shortest_pathPiS_iS__param_0];
	ld.param.u64 	%rd7, [_Z13shortest_pathPiS_iS__param_1];
	ld.param.u32 	%r50, [_Z13shortest_pathPiS_iS__param_2];
	ld.param.u64 	%rd8, [_Z13shortest_pathPiS_iS__param_3];
	cvta.to.global.u64 	%rd1, %rd8;
	cvta.to.global.u64 	%rd9, %rd7;
	cvta.to.global.u64 	%rd2, %rd6;
	mov.u32 	%r1, %tid.x;
	mov.u32 	%r51, %ctaid.x;
	shl.b32 	%r2, %r51, 10;
	or.b32  	%r3, %r2, %r1;
	mul.wide.s32 	%rd10, %r3, 4;
	add.s64 	%rd11, %rd2, %rd10;
	ld.global.u32 	%r52, [%rd11];
	add.s64 	%rd3, %rd9, %rd10;
	st.global.u32 	[%rd3], %r52;
	rem.s32 	%r4, %r3, %r50;
	setp.lt.s32 	%p1, %r50, 1;
	@%p1 bra 	$L__BB0_27;
	and.b32  	%r5, %r50, 3;
	setp.lt.u32 	%p2, %r50, 4;
	mov.b32 	%r73, 0;
	@%p2 bra 	$L__BB0_20;
	and.b32  	%r73, %r50, 2147483644;
	neg.s32 	%r72, %r73;
	mad.lo.s32 	%r71, %r50, 3, %r4;
	shl.b32 	%r9, %r50, 2;
	shl.b32 	%r54, %r50, 1;
	add.s32 	%r70, %r4, %r54;
	add.s32 	%r68, %r4, %r50;
	add.s64 	%rd4, %rd2, 8;
	sub.s32 	%r67, %r3, %r4;
	mov.u32 	%r69, %r4;
$L__BB0_3:
	mul.wide.s32 	%rd12, %r67, 4;
	add.s64 	%rd5, %rd4, %rd12;
	ld.global.u32 	%r19, [%rd5+-8];
	setp.eq.s32 	%p3, %r19, 2147483647;
	@%p3 bra 	$L__BB0_7;
	mul.wide.s32 	%rd13, %r69, 4;
	add.s64 	%rd14, %rd2, %rd13;
	ld.global.u32 	%r20, [%rd14];
	setp.eq.s32 	%p4, %r20, 2147483647;
	@%p4 bra 	$L__BB0_7;
	ld.global.u32 	%r55, [%rd3];
	add.s32 	%r21, %r20, %r19;
	setp.le.s32 	%p5, %r55, %r21;
	@%p5 bra 	$L__BB0_7;
	st.global.u32 	[%rd3], %r21;
	mov.b32 	%r56, 1;
	st.global.u32 	[%rd1], %r56;
$L__BB0_7:
	ld.global.u32 	%r22, [%rd5+-4];
	setp.eq.s32 	%p6, %r22, 2147483647;
	@%p6 bra 	$L__BB0_11;
	mul.wide.s32 	%rd15, %r68, 4;
	add.s64 	%rd16, %rd2, %rd15;
	ld.global.u32 	%r23, [%rd16];
	setp.eq.s32 	%p7, %r23, 2147483647;
	@%p7 bra 	$L__BB0_11;
	ld.global.u32 	%r57, [%rd3];
	add.s32 	%r24, %r23, %r22;
	setp.le.s32 	%p8, %r57, %r24;
	@%p8 bra 	$L__BB0_11;
	st.global.u32 	[%rd3], %r24;
	mov.b32 	%r58, 1;
	st.global.u32 	[%rd1], %r58;
$L__BB0_11:
	ld.global.u32 	%r25, [%rd5];
	setp.eq.s32 	%p9, %r25, 2147483647;
	@%p9 bra 	$L__BB0_15;
	mul.wide.s32 	%rd17, %r70, 4;
	add.s64 	%rd18, %rd2, %rd17;
	ld.global.u32 	%r26, [%rd18];
	setp.eq.s32 	%p10, %r26, 2147483647;
	@%p10 bra 	$L__BB0_15;
	ld.global.u32 	%r59, [%rd3];
	add.s32 	%r27, %r26, %r25;
	setp.le.s32 	%p11, %r59, %r27;
	@%p11 bra 	$L__BB0_15;
	st.global.u32 	[%rd3], %r27;
	mov.b32 	%r60, 1;
	st.global.u32 	[%rd1], %r60;
$L__BB0_15:
	ld.global.u32 	%r28, [%rd5+4];
	setp.eq.s32 	%p12, %r28, 2147483647;
	@%p12 bra 	$L__BB0_19;
	mul.wide.s32 	%rd19, %r71, 4;
	add.s64 	%rd20, %rd2, %rd19;
	ld.global.u32 	%r29, [%rd20];
	setp.eq.s32 	%p13, %r29, 2147483647;
	@%p13 bra 	$L__BB0_19;
	ld.global.u32 	%r61, [%rd3];
	add.s32 	%r30, %r29, %r28;
	setp.le.s32 	%p14, %r61, %r30;
	@%p14 bra 	$L__BB0_19;
	st.global.u32 	[%rd3], %r30;
	mov.b32 	%r62, 1;
	st.global.u32 	[%rd1], %r62;
$L__BB0_19:
	add.s32 	%r72, %r72, 4;
	add.s32 	%r71, %r71, %r9;
	add.s32 	%r70, %r70, %r9;
	add.s32 	%r69, %r69, %r9;
	add.s32 	%r68, %r68, %r9;
	add.s32 	%r67, %r67, 4;
	setp.ne.s32 	%p15, %r72, 0;
	@%p15 bra 	$L__BB0_3;
$L__BB0_20:
	setp.eq.s32 	%p16, %r5, 0;
	@%p16 bra 	$L__BB0_27;
	mad.lo.s32 	%r76, %r73, %r50, %r4;
	add.s32 	%r63, %r1, %r73;
	add.s32 	%r64, %r63, %r2;
	sub.s32 	%r75, %r64, %r4;
	neg.s32 	%r74, %r5;
$L__BB0_22:
	.pragma "nounroll";
	mul.wide.s32 	%rd21, %r75, 4;
	add.s64 	%rd22, %rd2, %rd21;
	ld.global.u32 	%r44, [%rd22];
	setp.eq.s32 	%p17, %r44, 2147483647;
	@%p17 bra 	$L__BB0_26;
	mul.wide.s32 	%rd23, %r76, 4;
	add.s64 	%rd24, %rd2, %rd23;
	ld.global.u32 	%r45, [%rd24];
	setp.eq.s32 	%p18, %r45, 2147483647;
	@%p18 bra 	$L__BB0_26;
	ld.global.u32 	%r65, [%rd3];
	add.s32 	%r46, %r45, %r44;
	setp.le.s32 	%p19, %r65, %r46;
	@%p19 bra 	$L__BB0_26;
	st.global.u32 	[%rd3], %r46;
	mov.b32 	%r66, 1;
	st.global.u32 	[%rd1], %r66;
$L__BB0_26:
	add.s32 	%r76, %r76, %r50;
	add.s32 	%r75, %r75, 1;
	add.s32 	%r74, %r74, 1;
	setp.ne.s32 	%p20, %r74, 0;
	@%p20 bra 	$L__BB0_22;
$L__BB0_27:
	ret;

}


// ===== COMPILED SASS (sm_100) =====

	.target	sm_100

	.elftype	@"ET_EXEC"


//--------------------- .note.nv.tkinfo           --------------------------
	.section	.note.nv.tkinfo,"",@"SHT_NOTE"
	.sectionflags	@"SHF_NOTE_NV_TKINFO"
	.tkinfo
        /*0018*/ 	.word	0x00000002
        /*0030*/ 	.string	""
        /*0030*/ 	.string	"ptxas"
        /*0030*/ 	.string	"Cuda compilation tools, release 13.0, V13.0.88"
        /*0030*/ 	.string	"Build cuda_13.0.r13.0/compiler.36424714_0"
        /*0030*/ 	.string	"-arch sm_100 -m 64 "



//--------------------- .note.nv.cuinfo           --------------------------
	.section	.note.nv.cuinfo,"",@"SHT_NOTE"
	.sectionflags	@"SHF_NOTE_NV_CUINFO"
        /*0018*/ 	.short	0x0002
        /*001a*/ 	.short	0x0064
        /*001c*/ 	.short	0x0082
	.zero		2


//--------------------- .nv.info                  --------------------------
	.section	.nv.info,"",@"SHT_CUDA_INFO"
	.align	4


	//----- nvinfo : EIATTR_REGCOUNT
	.align		4
        /*0000*/ 	.byte	0x04, 0x2f
        /*0002*/ 	.short	(.L_1 - .L_0)
	.align		4
.L_0:
        /*0004*/ 	.word	index@(_Z13shortest_pathPiS_iS_)
        /*0008*/ 	.word	0x0000001c


	//----- nvinfo : EIATTR_FRAME_SIZE
	.align		4
.L_1:
        /*000c*/ 	.byte	0x04, 0x11
        /*000e*/ 	.short	(.L_3 - .L_2)
	.align		4
.L_2:
        /*0010*/ 	.word	index@(_Z13shortest_pathPiS_iS_)
        /*0014*/ 	.word	0x00000000


	//----- nvinfo : EIATTR_MIN_STACK_SIZE
	.align		4
.L_3:
        /*0018*/ 	.byte	0x04, 0x12
        /*001a*/ 	.short	(.L_5 - .L_4)
	.align		4
.L_4:
        /*001c*/ 	.word	index@(_Z13shortest_pathPiS_iS_)
        /*0020*/ 	.word	0x00000000
.L_5:


//--------------------- .nv.compat                --------------------------
	.section	.nv.compat,"",@"SHT_CUDA_COMPAT_INFO"
	.align	4
        /*0000*/ 	.byte	0x02, 0x09, 0x00, 0x00, 0x02, 0x02, 0x01, 0x00, 0x02, 0x05, 0x05, 0x00, 0x03, 0x07, 0x01, 0x01
        /*0010*/ 	.byte	0x02, 0x03, 0x00, 0x00, 0x02, 0x06, 0x01, 0x00, 0x04, 0x0b, 0x08, 0x00, 0x09, 0x00, 0x00, 0x00
        /*0020*/ 	.byte	0x00, 0x00, 0x00, 0x00


//--------------------- .nv.info._Z13shortest_pathPiS_iS_ --------------------------
	.section	.nv.info._Z13shortest_pathPiS_iS_,"",@"SHT_CUDA_INFO"
	.sectionflags	@""
	.align	4


	//----- nvinfo : EIATTR_CUDA_API_VERSION
	.align		4
        /*0000*/ 	.byte	0x04, 0x37
        /*0002*/ 	.short	(.L_7 - .L_6)
.L_6:
        /*0004*/ 	.word	0x00000082


	//----- nvinfo : EIATTR_KPARAM_INFO
	.align		4
.L_7:
        /*0008*/ 	.byte	0x04, 0x17
        /*000a*/ 	.short	(.L_9 - .L_8)
.L_8:
        /*000c*/ 	.word	0x00000000
        /*0010*/ 	.short	0x0003
        /*0012*/ 	.short	0x0018
        /*0014*/ 	.byte	0x00, 0xf5, 0x21, 0x00


	//----- nvinfo : EIATTR_KPARAM_INFO
	.align		4
.L_9:
        /*0018*/ 	.byte	0x04, 0x17
        /*001a*/ 	.short	(.L_11 - .L_10)
.L_10:
        /*001c*/ 	.word	0x00000000
        /*0020*/ 	.short	0x0002
        /*0022*/ 	.short	0x0010
        /*0024*/ 	.byte	0x00, 0xf0, 0x11, 0x00


	//----- nvinfo : EIATTR_KPARAM_INFO
	.align		4
.L_11:
        /*0028*/ 	.byte	0x04, 0x17
        /*002a*/ 	.short	(.L_13 - .L_12)
.L_12:
        /*002c*/ 	.word	0x00000000
        /*0030*/ 	.short	0x0001
        /*0032*/ 	.short	0x0008
        /*0034*/ 	.byte	0x00, 0xf5, 0x21, 0x00


	//----- nvinfo : EIATTR_KPARAM_INFO
	.align		4
.L_13:
        /*0038*/ 	.byte	0x04, 0x17
        /*003a*/ 	.short	(.L_15 - .L_14)
.L_14:
        /*003c*/ 	.word	0x00000000
        /*0040*/ 	.short	0x0000
        /*0042*/ 	.short	0x0000
        /*0044*/ 	.byte	0x00, 0xf5, 0x21, 0x00


	//----- nvinfo : EIATTR_SPARSE_MMA_MASK
	.align		4
.L_15:
        /*0048*/ 	.byte	0x03, 0x50
        /*004a*/ 	.short	0x0000


	//----- nvinfo : EIATTR_MAXREG_COUNT
	.align		4
        /*004c*/ 	.byte	0x03, 0x1b
        /*004e*/ 	.short	0x00ff


	//----- nvinfo : EIATTR_MERCURY_ISA_VERSION
	.align		4
        /*0050*/ 	.byte	0x03, 0x5f
        /*0052*/ 	.short	0x0101


	//----- nvinfo : EIATTR_VRC_CTA_INIT_COUNT
	.align		4
        /*0054*/ 	.byte	0x02, 0x4a
	.zero		1
	.zero		1


	//----- nvinfo : EIATTR_EXIT_INSTR_OFFSETS
	.align		4
        /*0058*/ 	.byte	0x04, 0x1c
        /*005a*/ 	.short	(.L_17 - .L_16)


	//   ....[0]....
.L_16:
        /*005c*/ 	.word	0x00000220


	//   ....[1]....
        /*0060*/ 	.word	0x00000820


	//   ....[2]....
        /*0064*/ 	.word	0x000009f0


	//----- nvinfo : EIATTR_CRS_STACK_SIZE
	.align		4
.L_17:
        /*0068*/ 	.byte	0x04, 0x1e
        /*006a*/ 	.short	(.L_19 - .L_18)
.L_18:
        /*006c*/ 	.word	0x00000000


	//----- nvinfo : EIATTR_CBANK_PARAM_SIZE
	.align		4
.L_19:
        /*0070*/ 	.byte	0x03, 0x19
        /*0072*/ 	.short	0x0020


	//----- nvinfo : EIATTR_PARAM_CBANK
	.align		4
        /*0074*/ 	.byte	0x04, 0x0a
        /*0076*/ 	.short	(.L_21 - .L_20)
	.align		4
.L_20:
        /*0078*/ 	.word	index@(.nv.constant0._Z13shortest_pathPiS_iS_)
        /*007c*/ 	.short	0x0380
        /*007e*/ 	.short	0x0020


	//----- nvinfo : EIATTR_SW_WAR
	.align		4
.L_21:
        /*0080*/ 	.byte	0x04, 0x36
        /*0082*/ 	.short	(.L_23 - .L_22)
.L_22:
        /*0084*/ 	.word	0x00000008
.L_23:


//--------------------- .nv.callgraph             --------------------------
	.section	.nv.callgraph,"",@"SHT_CUDA_CALLGRAPH"
	.align	4
	.sectionentsize	8
	.align		4
        /*0000*/ 	.word	0x00000000
	.align		4
        /*0004*/ 	.word	0xffffffff
	.align		4
        /*0008*/ 	.word	0x00000000
	.align		4
        /*000c*/ 	.word	0xfffffffe
	.align		4
        /*0010*/ 	.word	0x00000000
	.align		4
        /*0014*/ 	.word	0xfffffffd
	.align		4
        /*0018*/ 	.word	0x00000000
	.align		4
        /*001c*/ 	.word	0xfffffffc


//--------------------- .text._Z13shortest_pathPiS_iS_ --------------------------
	.section	.text._Z13shortest_pathPiS_iS_,"ax",@progbits
	.align	128
        .global         _Z13shortest_pathPiS_iS_
        .type           _Z13shortest_pathPiS_iS_,@function
        .size           _Z13shortest_pathPiS_iS_,(.L_x_14 - _Z13shortest_pathPiS_iS_)
        .other          _Z13shortest_pathPiS_iS_,@"STO_CUDA_ENTRY STV_DEFAULT"
_Z13shortest_pathPiS_iS_:
.text._Z13shortest_pathPiS_iS_:
[----:B------:R-:W-:Y:S01]  /*0000*/  LDC R1, c[0x0][0x37c] ;  /* 0x0000df00ff017b82 */ /* 0x000fe20000000800 */
[----:B------:R-:W0:Y:S07]  /*0010*/  S2R R0, SR_TID.X ;  /* 0x0000000000007919 */ /* 0x000e2e0000002100 */
[----:B------:R-:W1:Y:S01]  /*0020*/  S2UR UR4, SR_CTAID.X ;  /* 0x00000000000479c3 */ /* 0x000e620000002500 */
[----:B------:R-:W2:Y:S01]  /*0030*/  LDCU.64 UR8, c[0x0][0x358] ;  /* 0x00006b00ff0877ac */ /* 0x000ea20008000a00 */
[----:B------:R-:W3:Y:S06]  /*0040*/  LDCU UR5, c[0x0][0x390] ;  /* 0x00007200ff0577ac */ /* 0x000eec0008000800 */
[----:B------:R-:W4:Y:S01]  /*0050*/  LDC.64 R2, c[0x0][0x380] ;  /* 0x0000e000ff027b82 */ /* 0x000f220000000a00 */
[----:B-1----:R-:W-:-:S06]  /*0060*/  USHF.L.U32 UR4, UR4, 0xa, URZ ;  /* 0x0000000a04047899 */ /* 0x002fcc00080006ff */
[----:B0-----:R-:W-:-:S05]  /*0070*/  LOP3.LUT R7, R0, UR4, RZ, 0xfc, !PT ;  /* 0x0000000400077c12 */ /* 0x001fca000f8efcff */
[----:B----4-:R-:W-:-:S06]  /*0080*/  IMAD.WIDE R2, R7, 0x4, R2 ;  /* 0x0000000407027825 */ /* 0x010fcc00078e0202 */
[----:B--2---:R-:W2:Y:S01]  /*0090*/  LDG.E R3, desc[UR8][R2.64] ;  /* 0x0000000802037981 */ /* 0x004ea2000c1e1900 */
[----:B---3--:R-:W-:Y:S01]  /*00a0*/  IMAD.U32 R6, RZ, RZ, UR5 ;  /* 0x00000005ff067e24 */ /* 0x008fe2000f8e00ff */
[----:B------:R-:W-:-:S04]  /*00b0*/  ISETP.GE.AND P2, PT, R7, RZ, PT ;  /* 0x000000ff0700720c */ /* 0x000fc80003f46270 */
[----:B------:R-:W-:-:S04]  /*00c0*/  IABS R9, R6 ;  /* 0x0000000600097213 */ /* 0x000fc80000000000 */
[----:B------:R-:W0:Y:S08]  /*00d0*/  I2F.RP R8, R9 ;  /* 0x0000000900087306 */ /* 0x000e300000209400 */
[----:B0-----:R-:W0:Y:S02]  /*00e0*/  MUFU.RCP R8, R8 ;  /* 0x0000000800087308 */ /* 0x001e240000001000 */
[----:B0-----:R-:W-:-:S06]  /*00f0*/  VIADD R4, R8, 0xffffffe ;  /* 0x0ffffffe08047836 */ /* 0x001fcc0000000000 */
[----:B------:R0:W1:Y:S02]  /*0100*/  F2I.FTZ.U32.TRUNC.NTZ R5, R4 ;  /* 0x0000000400057305 */ /* 0x000064000021f000 */
[----:B0-----:R-:W-:Y:S02]  /*0110*/  HFMA2 R4, -RZ, RZ, 0, 0 ;  /* 0x00000000ff047431 */ /* 0x001fe400000001ff */
[----:B-1----:R-:W-:-:S04]  /*0120*/  IMAD.MOV R10, RZ, RZ, -R5 ;  /* 0x000000ffff0a7224 */ /* 0x002fc800078e0a05 */
[----:B------:R-:W-:Y:S01]  /*0130*/  IMAD R11, R10, R9, RZ ;  /* 0x000000090a0b7224 */ /* 0x000fe200078e02ff */
[----:B------:R-:W-:-:S03]  /*0140*/  IABS R10, R7 ;  /* 0x00000007000a7213 */ /* 0x000fc60000000000 */
[----:B------:R-:W-:-:S06]  /*0150*/  IMAD.HI.U32 R5, R5, R11, R4 ;  /* 0x0000000b05057227 */ /* 0x000fcc00078e0004 */
[----:B------:R-:W-:-:S04]  /*0160*/  IMAD.HI.U32 R5, R5, R10, RZ ;  /* 0x0000000a05057227 */ /* 0x000fc800078e00ff */
[----:B------:R-:W-:-:S04]  /*0170*/  IMAD.MOV R5, RZ, RZ, -R5 ;  /* 0x000000ffff057224 */ /* 0x000fc800078e0a05 */
[C---:B------:R-:W-:Y:S02]  /*0180*/  IMAD R10, R9.reuse, R5, R10 ;  /* 0x00000005090a7224 */ /* 0x040fe400078e020a */
[----:B------:R-:W0:Y:S03]  /*0190*/  LDC.64 R4, c[0x0][0x388] ;  /* 0x0000e200ff047b82 */ /* 0x000e260000000a00 */
[----:B------:R-:W-:-:S13]  /*01a0*/  ISETP.GT.U32.AND P0, PT, R9, R10, PT ;  /* 0x0000000a0900720c */ /* 0x000fda0003f04070 */
[----:B------:R-:W-:Y:S01]  /*01b0*/  @!P0 IMAD.IADD R10, R10, 0x1, -R9 ;  /* 0x000000010a0a8824 */ /* 0x000fe200078e0a09 */
[----:B------:R-:W-:-:S04]  /*01c0*/  ISETP.GE.AND P0, PT, R6, 0x1, PT ;  /* 0x000000010600780c */ /* 0x000fc80003f06270 */
[----:B------:R-:W-:Y:S01]  /*01d0*/  ISETP.GT.U32.AND P1, PT, R9, R10, PT ;  /* 0x0000000a0900720c */ /* 0x000fe20003f24070 */
[----:B0-----:R-:W-:-:S12]  /*01e0*/  IMAD.WIDE R4, R7, 0x4, R4 ;  /* 0x0000000407047825 */ /* 0x001fd800078e0204 */
[----:B------:R-:W-:Y:S02]  /*01f0*/  @!P1 IADD3 R10, PT, PT, R10, -R9, RZ ;  /* 0x800000090a0a9210 */ /* 0x000fe40007ffe0ff */
[----:B------:R-:W-:Y:S01]  /*0200*/  ISETP.NE.AND P1, PT, R6, RZ, PT ;  /* 0x000000ff0600720c */ /* 0x000fe20003f25270 */
[----:B--2---:R0:W-:Y:S01]  /*0210*/  STG.E desc[UR8][R4.64], R3 ;  /* 0x0000000304007986 */ /* 0x0041e2000c101908 */
[----:B------:R-:W-:Y:S11]  /*0220*/  @!P0 EXIT ;  /* 0x000000000000894d */ /* 0x000ff60003800000 */
[C---:B------:R-:W-:Y:S01]  /*0230*/  ISETP.GE.U32.AND P0, PT, R6.reuse, 0x4, PT ;  /* 0x000000040600780c */ /* 0x040fe20003f06070 */
[----:B------:R-:W-:Y:S01]  /*0240*/  @!P2 IMAD.MOV R10, RZ, RZ, -R10 ;  /* 0x000000ffff0aa224 */ /* 0x000fe200078e0a0a */
[----:B------:R-:W-:Y:S01]  /*0250*/  LOP3.LUT R11, R6, 0x3, RZ, 0xc0, !PT ;  /* 0x00000003060b7812 */ /* 0x000fe200078ec0ff */
[----:B------:R-:W-:Y:S01]  /*0260*/  IMAD.MOV.U32 R13, RZ, RZ, RZ ;  /* 0x000000ffff0d7224 */ /* 0x000fe200078e00ff */
[----:B------:R-:W-:-:S09]  /*0270*/  @!P1 LOP3.LUT R10, RZ, R6, RZ, 0x33, !PT ;  /* 0x00000006ff0a9212 */ /* 0x000fd200078e33ff */
[----:B------:R-:W-:Y:S05]  /*0280*/  @!P0 BRA `(.L_x_0) ;  /* 0x0000000400608947 */ /* 0x000fea0003800000 */
[----:B------:R-:W1:Y:S01]  /*0290*/  LDC R12, c[0x0][0x390] ;  /* 0x0000e400ff0c7b82 */ /* 0x000e620000000800 */
[----:B------:R-:W2:Y:S01]  /*02a0*/  LDCU.64 UR6, c[0x0][0x380] ;  /* 0x00007000ff0677ac */ /* 0x000ea20008000a00 */
[C---:B------:R-:W-:Y:S01]  /*02b0*/  LOP3.LUT R13, R6.reuse, 0x7ffffffc, RZ, 0xc0, !PT ;  /* 0x7ffffffc060d7812 */ /* 0x040fe200078ec0ff */
[C-C-:B------:R-:W-:Y:S01]  /*02c0*/  IMAD R15, R6.reuse, 0x3, R10.reuse ;  /* 0x00000003060f7824 */ /* 0x140fe200078e020a */
[-C--:B------:R-:W-:Y:S01]  /*02d0*/  IADD3 R14, PT, PT, R7, -R10.reuse, RZ ;  /* 0x8000000a070e7210 */ /* 0x080fe20007ffe0ff */
[----:B------:R-:W-:Y:S01]  /*02e0*/  IMAD R17, R6, 0x2, R10 ;  /* 0x0000000206117824 */ /* 0x000fe200078e020a */
[----:B------:R-:W-:Y:S01]  /*02f0*/  MOV R21, R10 ;  /* 0x0000000a00157202 */ /* 0x000fe20000000f00 */
[----:B------:R-:W-:Y:S01]  /*0300*/  IMAD.IADD R19, R10, 0x1, R6 ;  /* 0x000000010a137824 */ /* 0x000fe200078e0206 */
[----:B0-----:R-:W0:Y:S01]  /*0310*/  LDC.64 R2, c[0x0][0x380] ;  /* 0x0000e000ff027b82 */ /* 0x001e220000000a00 */
[----:B------:R-:W-:Y:S01]  /*0320*/  IMAD.MOV R16, RZ, RZ, -R13 ;  /* 0x000000ffff107224 */ /* 0x000fe200078e0a0d */
[----:B--2---:R-:W-:-:S04]  /*0330*/  UIADD3 UR5, UP0, UPT, UR6, 0x8, URZ ;  /* 0x0000000806057890 */ /* 0x004fc8000ff1e0ff */
[----:B------:R-:W-:-:S12]  /*0340*/  UIADD3.X UR6, UPT, UPT, URZ, UR7, URZ, UP0, !UPT ;  /* 0x00000007ff067290 */ /* 0x000fd800087fe4ff */
.L_x_9:
[----:B------:R-:W-:Y:S01]  /*0350*/  MOV R7, UR6 ;  /* 0x0000000600077c02 */ /* 0x000fe20008000f00 */
[----:B------:R-:W-:-:S04]  /*0360*/  IMAD.U32 R6, RZ, RZ, UR5 ;  /* 0x00000005ff067e24 */ /* 0x000fc8000f8e00ff */
[----:B------:R-:W-:-:S05]  /*0370*/  IMAD.WIDE R6, R14, 0x4, R6 ;  /* 0x000000040e067825 */ /* 0x000fca00078e0206 */
[----:B------:R-:W2:Y:S01]  /*0380*/  LDG.E R18, desc[UR8][R6.64+-0x8] ;  /* 0xfffff80806127981 */ /* 0x000ea2000c1e1900 */
[----:B------:R-:W-:Y:S01]  /*0390*/  BSSY.RECONVERGENT B0, `(.L_x_1) ;  /* 0x000000e000007945 */ /* 0x000fe20003800200 */
[----:B--2---:R-:W-:-:S13]  /*03a0*/  ISETP.NE.AND P0, PT, R18, 0x7fffffff, PT ;  /* 0x7fffffff1200780c */ /* 0x004fda0003f05270 */
[----:B------:R-:W-:Y:S05]  /*03b0*/  @!P0 BRA `(.L_x_2) ;  /* 0x00000000002c8947 */ /* 0x000fea0003800000 */
[----:B0-----:R-:W-:-:S06]  /*03c0*/  IMAD.WIDE R8, R21, 0x4, R2 ;  /* 0x0000000415087825 */ /* 0x001fcc00078e0202 */
[----:B------:R-:W2:Y:S02]  /*03d0*/  LDG.E R9, desc[UR8][R8.64] ;  /* 0x0000000808097981 */ /* 0x000ea4000c1e1900 */
[----:B--2---:R-:W-:-:S13]  /*03e0*/  ISETP.NE.AND P0, PT, R9, 0x7fffffff, PT ;  /* 0x7fffffff0900780c */ /* 0x004fda0003f05270 */
[----:B------:R-:W-:Y:S05]  /*03f0*/  @!P0 BRA `(.L_x_2) ;  /* 0x00000000001c8947 */ /* 0x000fea0003800000 */
[----:B------:R-:W2:Y:S01]  /*0400*/  LDG.E R8, desc[UR8][R4.64] ;  /* 0x0000000804087981 */ /* 0x000ea2000c1e1900 */
[----:B------:R-:W-:-:S05]  /*0410*/  IMAD.IADD R25, R18, 0x1, R9 ;  /* 0x0000000112197824 */ /* 0x000fca00078e0209 */
[----:B--2---:R-:W-:-:S13]  /*0420*/  ISETP.GT.AND P0, PT, R8, R25, PT ;  /* 0x000000190800720c */ /* 0x004fda0003f04270 */
[----:B------:R-:W0:Y:S01]  /*0430*/  @P0 LDC.64 R8, c[0x0][0x398] ;  /* 0x0000e600ff080b82 */ /* 0x000e220000000a00 */
[----:B------:R-:W-:Y:S01]  /*0440*/  @P0 IMAD.MOV.U32 R23, RZ, RZ, 0x1 ;  /* 0x00000001ff170424 */ /* 0x000fe200078e00ff */
[----:B------:R2:W-:Y:S04]  /*0450*/  @P0 STG.E desc[UR8][R4.64], R25 ;  /* 0x0000001904000986 */ /* 0x0005e8000c101908 */
[----:B0-----:R2:W-:Y:S02]  /*0460*/  @P0 STG.E desc[UR8][R8.64], R23 ;  /* 0x0000001708000986 */ /* 0x0015e4000c101908 */
.L_x_2:
[----:B------:R-:W-:Y:S05]  /*0470*/  BSYNC.RECONVERGENT B0 ;  /* 0x0000000000007941 */ /* 0x000fea0003800200 */
.L_x_1:
[----:B------:R-:W3:Y:S01]  /*0480*/  LDG.E R18, desc[UR8][R6.64+-0x4] ;  /* 0xfffffc0806127981 */ /* 0x000ee2000c1e1900 */
[----:B------:R-:W-:Y:S01]  /*0490*/  BSSY.RECONVERGENT B0, `(.L_x_3) ;  /* 0x000000e000007945 */ /* 0x000fe20003800200 */
[----:B---3--:R-:W-:-:S13]  /*04a0*/  ISETP.NE.AND P0, PT, R18, 0x7fffffff, PT ;  /* 0x7fffffff1200780c */ /* 0x008fda0003f05270 */
[----:B------:R-:W-:Y:S05]  /*04b0*/  @!P0 BRA `(.L_x_4) ;  /* 0x00000000002c8947 */ /* 0x000fea0003800000 */
[----:B0-2---:R-:W-:-:S06]  /*04c0*/  IMAD.WIDE R8, R19, 0x4, R2 ;  /* 0x0000000413087825 */ /* 0x005fcc00078e0202 */
[----:B------:R-:W2:Y:S02]  /*04d0*/  LDG.E R9, desc[UR8][R8.64] ;  /* 0x0000000808097981 */ /* 0x000ea4000c1e1900 */
[----:B--2---:R-:W-:-:S13]  /*04e0*/  ISETP.NE.AND P0, PT, R9, 0x7fffffff, PT ;  /* 0x7fffffff0900780c */ /* 0x004fda0003f05270 */
[----:B------:R-:W-:Y:S05]  /*04f0*/  @!P0 BRA `(.L_x_4) ;  /* 0x00000000001c8947 */ /* 0x000fea0003800000 */
[----:B------:R-:W2:Y:S01]  /*0500*/  LDG.E R8, desc[UR8][R4.64] ;  /* 0x0000000804087981 */ /* 0x000ea2000c1e1900 */
[----:B------:R-:W-:-:S04]  /*0510*/  IADD3 R23, PT, PT, R18, R9, RZ ;  /* 0x0000000912177210 */ /* 0x000fc80007ffe0ff */
[----:B--2---:R-:W-:-:S13]  /*0520*/  ISETP.GT.AND P0, PT, R8, R23, PT ;  /* 0x000000170800720c */ /* 0x004fda0003f04270 */
[----:B------:R-:W0:Y:S01]  /*0530*/  @P0 LDC.64 R8, c[0x0][0x398] ;  /* 0x0000e600ff080b82 */ /* 0x000e220000000a00 */
[----:B------:R-:W-:Y:S01]  /*0540*/  @P0 IMAD.MOV.U32 R25, RZ, RZ, 0x1 ;  /* 0x00000001ff190424 */ /* 0x000fe200078e00ff */
[----:B------:R3:W-:Y:S04]  /*0550*/  @P0 STG.E desc[UR8][R4.64], R23 ;  /* 0x0000001704000986 */ /* 0x0007e8000c101908 */
[----:B0-----:R3:W-:Y:S02]  /*0560*/  @P0 STG.E desc[UR8][R8.64], R25 ;  /* 0x0000001908000986 */ /* 0x0017e4000c101908 */
.L_x_4:
[----:B------:R-:W-:Y:S05]  /*0570*/  BSYNC.RECONVERGENT B0 ;  /* 0x0000000000007941 */ /* 0x000fea0003800200 */
.L_x_3:
[----:B------:R-:W4:Y:S01]  /*0580*/  LDG.E R18, desc[UR8][R6.64] ;  /* 0x0000000806127981 */ /* 0x000f22000c1e1900 */
[----:B------:R-:W-:Y:S01]  /*0590*/  BSSY.RECONVERGENT B0, `(.L_x_5) ;  /* 0x000000e000007945 */ /* 0x000fe20003800200 */
[----:B----4-:R-:W-:-:S13]  /*05a0*/  ISETP.NE.AND P0, PT, R18, 0x7fffffff, PT ;  /* 0x7fffffff1200780c */ /* 0x010fda0003f05270 */
[----:B------:R-:W-:Y:S05]  /*05b0*/  @!P0 BRA `(.L_x_6) ;  /* 0x00000000002c8947 */ /* 0x000fea0003800000 */
[----:B0-23--:R-:W-:-:S06]  /*05c0*/  IMAD.WIDE R8, R17, 0x4, R2 ;  /* 0x0000000411087825 */ /* 0x00dfcc00078e0202 */
[----:B------:R-:W2:Y:S02]  /*05d0*/  LDG.E R9, desc[UR8][R8.64] ;  /* 0x0000000808097981 */ /* 0x000ea4000c1e1900 */
[----:B--2---:R-:W-:-:S13]  /*05e0*/  ISETP.NE.AND P0, PT, R9, 0x7fffffff, PT ;  /* 0x7fffffff0900780c */ /* 0x004fda0003f05270 */
[----:B------:R-:W-:Y:S05]  /*05f0*/  @!P0 BRA `(.L_x_6) ;  /* 0x00000000001c8947 */ /* 0x000fea0003800000 */
[----:B------:R-:W2:Y:S01]  /*0600*/  LDG.E R8, desc[UR8][R4.64] ;  /* 0x0000000804087981 */ /* 0x000ea2000c1e1900 */
[----:B------:R-:W-:-:S05]  /*0610*/  IMAD.IADD R23, R18, 0x1, R9 ;  /* 0x0000000112177824 */ /* 0x000fca00078e0209 */
[----:B--2---:R-:W-:-:S13]  /*0620*/  ISETP.GT.AND P0, PT, R8, R23, PT ;  /* 0x000000170800720c */ /* 0x004fda0003f04270 */
[----:B------:R-:W0:Y:S01]  /*0630*/  @P0 LDC.64 R8, c[0x0][0x398] ;  /* 0x0000e600ff080b82 */ /* 0x000e220000000a00 */
[----:B------:R-:W-:Y:S01]  /*0640*/  @P0 MOV R25, 0x1 ;  /* 0x0000000100190802 */ /* 0x000fe20000000f00 */
[----:B------:R4:W-:Y:S04]  /*0650*/  @P0 STG.E desc[UR8][R4.64], R23 ;  /* 0x0000001704000986 */ /* 0x0009e8000c101908 */
[----:B0-----:R4:W-:Y:S02]  /*0660*/  @P0 STG.E desc[UR8][R8.64], R25 ;  /* 0x0000001908000986 */ /* 0x0019e4000c101908 */
.L_x_6:
[----:B------:R-:W-:Y:S05]  /*0670*/  BSYNC.RECONVERGENT B0 ;  /* 0x0000000000007941 */ /* 0x000fea0003800200 */
.L_x_5:
[----:B--234-:R-:W2:Y:S01]  /*0680*/  LDG.E R8, desc[UR8][R6.64+0x4] ;  /* 0x0000040806087981 */ /* 0x01cea2000c1e1900 */
        /* <DEDUP_REMOVED lines=14> */
.L_x_8:
[----:B------:R-:W-:Y:S05]  /*0770*/  BSYNC.RECONVERGENT B0 ;  /* 0x0000000000007941 */ /* 0x000fea0003800200 */
.L_x_7:
[----:B------:R-:W-:Y:S01]  /*0780*/  IADD3 R16, PT, PT, R16, 0x4, RZ ;  /* 0x0000000410107810 */ /* 0x000fe20007ffe0ff */
[----:B-12---:R-:W-:Y:S02]  /*0790*/  IMAD.MOV.U32 R6, RZ, RZ, R12 ;  /* 0x000000ffff067224 */ /* 0x006fe400078e000c */
[----:B------:R-:W-:Y:S01]  /*07a0*/  VIADD R14, R14, 0x4 ;  /* 0x000000040e0e7836 */ /* 0x000fe20000000000 */
[----:B------:R-:W-:Y:S01]  /*07b0*/  ISETP.NE.AND P0, PT, R16, RZ, PT ;  /* 0x000000ff1000720c */ /* 0x000fe20003f05270 */
[C---:B------:R-:W-:Y:S01]  /*07c0*/  IMAD R17, R6.reuse, 0x4, R17 ;  /* 0x0000000406117824 */ /* 0x040fe200078e0211 */
[C---:B------:R-:W-:Y:S01]  /*07d0*/  LEA R15, R6.reuse, R15, 0x2 ;  /* 0x0000000f060f7211 */ /* 0x040fe200078e10ff */
[C---:B------:R-:W-:Y:S01]  /*07e0*/  IMAD R21, R6.reuse, 0x4, R21 ;  /* 0x0000000406157824 */ /* 0x040fe200078e0215 */
[----:B------:R-:W-:-:S09]  /*07f0*/  LEA R19, R6, R19, 0x2 ;  /* 0x0000001306137211 */ /* 0x000fd200078e10ff */
[----:B------:R-:W-:Y:S05]  /*0800*/  @P0 BRA `(.L_x_9) ;  /* 0xfffffff800d00947 */ /* 0x000fea000383ffff */
.L_x_0:
[----:B------:R-:W-:-:S13]  /*0810*/  ISETP.NE.AND P0, PT, R11, RZ, PT ;  /* 0x000000ff0b00720c */ /* 0x000fda0003f05270 */
[----:B------:R-:W-:Y:S05]  /*0820*/  @!P0 EXIT ;  /* 0x000000000000894d */ /* 0x000fea0003800000 */
[----:B0-----:R-:W0:Y:S01]  /*0830*/  LDC.64 R2, c[0x0][0x380] ;  /* 0x0000e000ff027b82 */ /* 0x001e220000000a00 */
[----:B------:R-:W-:Y:S01]  /*0840*/  IADD3 R7, PT, PT, R0, UR4, R13 ;  /* 0x0000000400077c10 */ /* 0x000fe2000fffe00d */
[--C-:B------:R-:W-:Y:S01]  /*0850*/  IMAD R13, R13, R6, R10.reuse ;  /* 0x000000060d0d7224 */ /* 0x100fe200078e020a */
[----:B------:R-:W1:Y:S01]  /*0860*/  LDCU UR5, c[0x0][0x390] ;  /* 0x00007200ff0577ac */ /* 0x000e620008000800 */
[----:B------:R-:W-:Y:S02]  /*0870*/  IMAD.MOV R11, RZ, RZ, -R11 ;  /* 0x000000ffff0b7224 */ /* 0x000fe400078e0a0b */
[----:B------:R-:W-:-:S07]  /*0880*/  IMAD.IADD R9, R7, 0x1, -R10 ;  /* 0x0000000107097824 */ /* 0x000fce00078e0a0a */
.L_x_12:
[----:B0-2---:R-:W-:-:S05]  /*0890*/  IMAD.WIDE R6, R9, 0x4, R2 ;  /* 0x0000000409067825 */ /* 0x005fca00078e0202 */
[----:B------:R-:W2:Y:S01]  /*08a0*/  LDG.E R8, desc[UR8][R6.64] ;  /* 0x0000000806087981 */ /* 0x000ea2000c1e1900 */
[----:B------:R-:W-:Y:S01]  /*08b0*/  IADD3 R11, PT, PT, R11, 0x1, RZ ;  /* 0x000000010b0b7810 */ /* 0x000fe20007ffe0ff */
[----:B------:R-:W-:Y:S03]  /*08c0*/  BSSY.RECONVERGENT B0, `(.L_x_10) ;  /* 0x000000f000007945 */ /* 0x000fe60003800200 */
[----:B------:R-:W-:Y:S02]  /*08d0*/  ISETP.NE.AND P0, PT, R11, RZ, PT ;  /* 0x000000ff0b00720c */ /* 0x000fe40003f05270 */
[----:B--2---:R-:W-:-:S13]  /*08e0*/  ISETP.NE.AND P1, PT, R8, 0x7fffffff, PT ;  /* 0x7fffffff0800780c */ /* 0x004fda0003f25270 */
[----:B------:R-:W-:Y:S05]  /*08f0*/  @!P1 BRA `(.L_x_11) ;  /* 0x00000000002c9947 */ /* 0x000fea0003800000 */
[----:B------:R-:W-:-:S06]  /*0900*/  IMAD.WIDE R6, R13, 0x4, R2 ;  /* 0x000000040d067825 */ /* 0x000fcc00078e0202 */
        /* <DEDUP_REMOVED lines=10> */
.L_x_11:
[----:B-1----:R-:W-:Y:S05]  /*09b0*/  BSYNC.RECONVERGENT B0 ;  /* 0x0000000000007941 */ /* 0x002fea0003800200 */
.L_x_10:
[----:B------:R-:W-:Y:S01]  /*09c0*/  IADD3 R9, PT, PT, R9, 0x1, RZ ;  /* 0x0000000109097810 */ /* 0x000fe20007ffe0ff */
[----:B------:R-:W-:Y:S01]  /*09d0*/  VIADD R13, R13, UR5 ;  /* 0x000000050d0d7c36 */ /* 0x000fe20008000000 */
[----:B------:R-:W-:Y:S06]  /*09e0*/  @P0 BRA `(.L_x_12) ;  /* 0xfffffffc00a80947 */ /* 0x000fec000383ffff */
[----:B------:R-:W-:Y:S05]  /*09f0*/  EXIT ;  /* 0x000000000000794d */ /* 0x000fea0003800000 */
.L_x_13:
[----:B------:R-:W-:-:S00]  /*0a00*/  BRA `(.L_x_13) ;  /* 0xfffffffc00fc7947 */ /* 0x000fc0000383ffff */
[----:B------:R-:W-:-:S00]  /*0a10*/  NOP ;  /* 0x0000000000007918 */ /* 0x000fc00000000000 */
        /* <DEDUP_REMOVED lines=14> */
.L_x_14:


//--------------------- .nv.shared.reserved.0     --------------------------
	.section	.nv.shared.reserved.0,"aw",@nobits
	.weak		__nv_reservedSMEM_offset_0_alias
	.size		__nv_reservedSMEM_offset_0_alias, 0, 64
	.other		__nv_reservedSMEM_offset_0_alias,@"STO_CUDA_RESERVED_SHARED STV_DEFAULT"
__nv_reservedSMEM_offset_0_alias:
	.zero		0
	.zero		64


//--------------------- .nv.constant0._Z13shortest_pathPiS_iS_ --------------------------
	.section	.nv.constant0._Z13shortest_pathPiS_iS_,"a",@progbits
	.sectionflags	@""
	.align	4
.nv.constant0._Z13shortest_pathPiS_iS_:
	.zero		928


//--------------------- SYMBOLS --------------------------

	.type		.nv.reservedSmem.offset0,@object
	.size		.nv.reservedSmem.offset0,0x4
